//
// Generated by NVIDIA NVVM Compiler
//
// Compiler Build ID: CL-36424714
// Cuda compilation tools, release 13.0, V13.0.88
// Based on NVVM 20.0.0
//

.version 9.0
.target sm_100
.address_size 64

	// .globl	_Z10bandwidth1Pff

.visible .entry _Z10bandwidth1Pff(
	.param .u64 .ptr .align 1 _Z10bandwidth1Pff_param_0,
	.param .f32 _Z10bandwidth1Pff_param_1
)
{
	.reg .pred 	%p<2>;
	.reg .b32 	%r<5>;
	.reg .b32 	%f<2>;
	.reg .b64 	%rd<5>;

	ld.param.u64 	%rd1, [_Z10bandwidth1Pff_param_0];
	ld.param.f32 	%f1, [_Z10bandwidth1Pff_param_1];
	setp.leu.f32 	%p1, %f1, 0f00000000;
	@%p1 bra 	$L__BB0_2;
	cvta.to.global.u64 	%rd2, %rd1;
	mov.u32 	%r1, %tid.x;
	mov.u32 	%r2, %ctaid.x;
	mov.u32 	%r3, %ntid.x;
	mad.lo.s32 	%r4, %r3, %r2, %r1;
	mul.wide.s32 	%rd3, %r4, 4;
	add.s64 	%rd4, %rd2, %rd3;
	st.global.f32 	[%rd4], %f1;
$L__BB0_2:
	ret;

}
	// .globl	_Z10bandwidth2Pff
.visible .entry _Z10bandwidth2Pff(
	.param .u64 .ptr .align 1 _Z10bandwidth2Pff_param_0,
	.param .f32 _Z10bandwidth2Pff_param_1
)
{
	.reg .pred 	%p<2>;
	.reg .b32 	%r<5>;
	.reg .b32 	%f<4>;
	.reg .b64 	%rd<5>;

	ld.param.u64 	%rd1, [_Z10bandwidth2Pff_param_0];
	ld.param.f32 	%f1, [_Z10bandwidth2Pff_param_1];
	setp.leu.f32 	%p1, %f1, 0f00000000;
	@%p1 bra 	$L__BB1_2;
	cvta.to.global.u64 	%rd2, %rd1;
	mov.u32 	%r1, %tid.x;
	mov.u32 	%r2, %ctaid.x;
	mov.u32 	%r3, %ntid.x;
	mad.lo.s32 	%r4, %r3, %r2, %r1;
	mul.wide.s32 	%rd3, %r4, 4;
	add.s64 	%rd4, %rd2, %rd3;
	ld.global.f32 	%f2, [%rd4];
	add.f32 	%f3, %f1, %f2;
	st.global.f32 	[%rd4], %f3;
$L__BB1_2:
	ret;

}


// ===== COMPILED SASS (sm_100) =====

	.target	sm_100

	.elftype	@"ET_EXEC"


//--------------------- .note.nv.tkinfo           --------------------------
	.section	.note.nv.tkinfo,"",@"SHT_NOTE"
	.sectionflags	@"SHF_NOTE_NV_TKINFO"
	.tkinfo
        /*0018*/ 	.word	0x00000002
        /*0030*/ 	.string	""
        /*0030*/ 	.string	"ptxas"
        /*0030*/ 	.string	"Cuda compilation tools, release 13.0, V13.0.88"
        /*0030*/ 	.string	"Build cuda_13.0.r13.0/compiler.36424714_0"
        /*0030*/ 	.string	"-arch sm_100 -m 64 "



//--------------------- .note.nv.cuinfo           --------------------------
	.section	.note.nv.cuinfo,"",@"SHT_NOTE"
	.sectionflags	@"SHF_NOTE_NV_CUINFO"
        /*0018*/ 	.short	0x0002
        /*001a*/ 	.short	0x0064
        /*001c*/ 	.short	0x0082
	.zero		2


//--------------------- .nv.info                  --------------------------
	.section	.nv.info,"",@"SHT_CUDA_INFO"
	.align	4


	//----- nvinfo : EIATTR_REGCOUNT
	.align		4
        /*0000*/ 	.byte	0x04, 0x2f
        /*0002*/ 	.short	(.L_1 - .L_0)
	.align		4
.L_0:
        /*0004*/ 	.word	index@(_Z10bandwidth1Pff)
        /*0008*/ 	.word	0x0000000a


	//----- nvinfo : EIATTR_FRAME_SIZE
	.align		4
.L_1:
        /*000c*/ 	.byte	0x04, 0x11
        /*000e*/ 	.short	(.L_3 - .L_2)
	.align		4
.L_2:
        /*0010*/ 	.word	index@(_Z10bandwidth1Pff)
        /*0014*/ 	.word	0x00000000


	//----- nvinfo : EIATTR_REGCOUNT
	.align		4
.L_3:
        /*0018*/ 	.byte	0x04, 0x2f
        /*001a*/ 	.short	(.L_5 - .L_4)
	.align		4
.L_4:
        /*001c*/ 	.word	index@(_Z10bandwidth2Pff)
        /*0020*/ 	.word	0x00000008


	//----- nvinfo : EIATTR_FRAME_SIZE
	.align		4
.L_5:
        /*0024*/ 	.byte	0x04, 0x11
        /*0026*/ 	.short	(.L_7 - .L_6)
	.align		4
.L_6:
        /*0028*/ 	.word	index@(_Z10bandwidth2Pff)
        /*002c*/ 	.word	0x00000000


	//----- nvinfo : EIATTR_MIN_STACK_SIZE
	.align		4
.L_7:
        /*0030*/ 	.byte	0x04, 0x12
        /*0032*/ 	.short	(.L_9 - .L_8)
	.align		4
.L_8:
        /*0034*/ 	.word	index@(_Z10bandwidth2Pff)
        /*0038*/ 	.word	0x00000000


	//----- nvinfo : EIATTR_MIN_STACK_SIZE
	.align		4
.L_9:
        /*003c*/ 	.byte	0x04, 0x12
        /*003e*/ 	.short	(.L_11 - .L_10)
	.align		4
.L_10:
        /*0040*/ 	.word	index@(_Z10bandwidth1Pff)
        /*0044*/ 	.word	0x00000000
.L_11:


//--------------------- .nv.compat                --------------------------
	.section	.nv.compat,"",@"SHT_CUDA_COMPAT_INFO"
	.align	4
        /*0000*/ 	.byte	0x02, 0x09, 0x00, 0x00, 0x02, 0x02, 0x01, 0x00, 0x02, 0x05, 0x05, 0x00, 0x03, 0x07, 0x01, 0x01
        /*0010*/ 	.byte	0x02, 0x03, 0x00, 0x00, 0x02, 0x06, 0x01, 0x00, 0x04, 0x0b, 0x08, 0x00, 0x09, 0x00, 0x00, 0x00
        /*0020*/ 	.byte	0x00, 0x00, 0x00, 0x00


//--------------------- .nv.info._Z10bandwidth2Pff --------------------------
	.section	.nv.info._Z10bandwidth2Pff,"",@"SHT_CUDA_INFO"
	.sectionflags	@""
	.align	4


	//----- nvinfo : EIATTR_CUDA_API_VERSION
	.align		4
        /*0000*/ 	.byte	0x04, 0x37
        /*0002*/ 	.short	(.L_13 - .L_12)
.L_12:
        /*0004*/ 	.word	0x00000082


	//----- nvinfo : EIATTR_KPARAM_INFO
	.align		4
.L_13:
        /*0008*/ 	.byte	0x04, 0x17
        /*000a*/ 	.short	(.L_15 - .L_14)
.L_14:
        /*000c*/ 	.word	0x00000000
        /*0010*/ 	.short	0x0001
        /*0012*/ 	.short	0x0008
        /*0014*/ 	.byte	0x00, 0xf0, 0x11, 0x00


	//----- nvinfo : EIATTR_KPARAM_INFO
	.align		4
.L_15:
        /*0018*/ 	.byte	0x04, 0x17
        /*001a*/ 	.short	(.L_17 - .L_16)
.L_16:
        /*001c*/ 	.word	0x00000000
        /*0020*/ 	.short	0x0000
        /*0022*/ 	.short	0x0000
        /*0024*/ 	.byte	0x00, 0xf5, 0x21, 0x00


	//----- nvinfo : EIATTR_SPARSE_MMA_MASK
	.align		4
.L_17:
        /*0028*/ 	.byte	0x03, 0x50
        /*002a*/ 	.short	0x0000


	//----- nvinfo : EIATTR_MAXREG_COUNT
	.align		4
        /*002c*/ 	.byte	0x03, 0x1b
        /*002e*/ 	.short	0x00ff


	//----- nvinfo : EIATTR_MERCURY_ISA_VERSION
	.align		4
        /*0030*/ 	.byte	0x03, 0x5f
        /*0032*/ 	.short	0x0101


	//----- nvinfo : EIATTR_VRC_CTA_INIT_COUNT
	.align		4
        /*0034*/ 	.byte	0x02, 0x4a
	.zero		1
	.zero		1


	//----- nvinfo : EIATTR_EXIT_INSTR_OFFSETS
	.align		4
        /*0038*/ 	.byte	0x04, 0x1c
        /*003a*/ 	.short	(.L_19 - .L_18)


	//   ....[0]....
.L_18:
        /*003c*/ 	.word	0x00000030


	//   ....[1]....
        /*0040*/ 	.word	0x000000e0


	//----- nvinfo : EIATTR_CBANK_PARAM_SIZE
	.align		4
.L_19:
        /*0044*/ 	.byte	0x03, 0x19
        /*0046*/ 	.short	0x000c


	//----- nvinfo : EIATTR_PARAM_CBANK
	.align		4
        /*0048*/ 	.byte	0x04, 0x0a
        /*004a*/ 	.short	(.L_21 - .L_20)
	.align		4
.L_20:
        /*004c*/ 	.word	index@(.nv.constant0._Z10bandwidth2Pff)
        /*0050*/ 	.short	0x0380
        /*0052*/ 	.short	0x000c


	//----- nvinfo : EIATTR_SW_WAR
	.align		4
.L_21:
        /*0054*/ 	.byte	0x04, 0x36
        /*0056*/ 	.short	(.L_23 - .L_22)
.L_22:
        /*0058*/ 	.word	0x00000008
.L_23:


//--------------------- .nv.info._Z10bandwidth1Pff --------------------------
	.section	.nv.info._Z10bandwidth1Pff,"",@"SHT_CUDA_INFO"
	.sectionflags	@""
	.align	4


	//----- nvinfo : EIATTR_CUDA_API_VERSION
	.align		4
        /*0000*/ 	.byte	0x04, 0x37
        /*0002*/ 	.short	(.L_25 - .L_24)
.L_24:
        /*0004*/ 	.word	0x00000082


	//----- nvinfo : EIATTR_KPARAM_INFO
	.align		4
.L_25:
        /*0008*/ 	.byte	0x04, 0x17
        /*000a*/ 	.short	(.L_27 - .L_26)
.L_26:
        /*000c*/ 	.word	0x00000000
        /*0010*/ 	.short	0x0001
        /*0012*/ 	.short	0x0008
        /*0014*/ 	.byte	0x00, 0xf0, 0x11, 0x00


	//----- nvinfo : EIATTR_KPARAM_INFO
	.align		4
.L_27:
        /*0018*/ 	.byte	0x04, 0x17
        /*001a*/ 	.short	(.L_29 - .L_28)
.L_28:
        /*001c*/ 	.word	0x00000000
        /*0020*/ 	.short	0x0000
        /*0022*/ 	.short	0x0000
        /*0024*/ 	.byte	0x00, 0xf5, 0x21, 0x00


	//----- nvinfo : EIATTR_SPARSE_MMA_MASK
	.align		4
.L_29:
        /*0028*/ 	.byte	0x03, 0x50
        /*002a*/ 	.short	0x0000


	//----- nvinfo : EIATTR_MAXREG_COUNT
	.align		4
        /*002c*/ 	.byte	0x03, 0x1b
        /*002e*/ 	.short	0x00ff


	//----- nvinfo : EIATTR_MERCURY_ISA_VERSION
	.align		4
        /*0030*/ 	.byte	0x03, 0x5f
        /*0032*/ 	.short	0x0101


	//----- nvinfo : EIATTR_VRC_CTA_INIT_COUNT
	.align		4
        /*0034*/ 	.byte	0x02, 0x4a
	.zero		1
	.zero		1


	//----- nvinfo : EIATTR_EXIT_INSTR_OFFSETS
	.align		4
        /*0038*/ 	.byte	0x04, 0x1c
        /*003a*/ 	.short	(.L_31 - .L_30)


	//   ....[0]....
.L_30:
        /*003c*/ 	.word	0x00000030


	//   ....[1]....
        /*0040*/ 	.word	0x000000c0


	//----- nvinfo : EIATTR_CBANK_PARAM_SIZE
	.align		4
.L_31:
        /*0044*/ 	.byte	0x03, 0x19
        /*0046*/ 	.short	0x000c


	//----- nvinfo : EIATTR_PARAM_CBANK
	.align		4
        /*0048*/ 	.byte	0x04, 0x0a
        /*004a*/ 	.short	(.L_33 - .L_32)
	.align		4
.L_32:
        /*004c*/ 	.word	index@(.nv.constant0._Z10bandwidth1Pff)
        /*0050*/ 	.short	0x0380
        /*0052*/ 	.short	0x000c


	//----- nvinfo : EIATTR_SW_WAR
	.align		4
.L_33:
        /*0054*/ 	.byte	0x04, 0x36
        /*0056*/ 	.short	(.L_35 - .L_34)
.L_34:
        /*0058*/ 	.word	0x00000008
.L_35:


//--------------------- .nv.callgraph             --------------------------
	.section	.nv.callgraph,"",@"SHT_CUDA_CALLGRAPH"
	.align	4
	.sectionentsize	8
	.align		4
        /*0000*/ 	.word	0x00000000
	.align		4
        /*0004*/ 	.word	0xffffffff
	.align		4
        /*0008*/ 	.word	0x00000000
	.align		4
        /*000c*/ 	.word	0xfffffffe
	.align		4
        /*0010*/ 	.word	0x00000000
	.align		4
        /*0014*/ 	.word	0xfffffffd
	.align		4
        /*0018*/ 	.word	0x00000000
	.align		4
        /*001c*/ 	.word	0xfffffffc


//--------------------- .text._Z10bandwidth2Pff   --------------------------
	.section	.text._Z10bandwidth2Pff,"ax",@progbits
	.align	128
        .global         _Z10bandwidth2Pff
        .type           _Z10bandwidth2Pff,@function
        .size           _Z10bandwidth2Pff,(.L_x_2 - _Z10bandwidth2Pff)
        .other          _Z10bandwidth2Pff,@"STO_CUDA_ENTRY STV_DEFAULT"
_Z10bandwidth2Pff:
.text._Z10bandwidth2Pff:
[----:B------:R-:W-:Y:S01]  /*0000*/  LDC R1, c[0x0][0x37c] ;  /* 0x0000df00ff017b82 */ /* 0x000fe20000000800 */
[----:B------:R-:W0:Y:S02]  /*0010*/  LDCU UR7, c[0x0][0x388] ;  /* 0x00007100ff0777ac */ /* 0x000e240008000800 */
[----:B0-----:R-:W-:-:S13]  /*0020*/  FSETP.LT.AND P0, PT, RZ, UR7, PT ;  /* 0x00000007ff007c0b */ /* 0x001fda000bf01000 */
[----:B------:R-:W-:Y:S05]  /*0030*/  @!P0 EXIT ;  /* 0x000000000000894d */ /* 0x000fea0003800000 */
[----:B------:R-:W0:Y:S01]  /*0040*/  S2R R5, SR_TID.X ;  /* 0x0000000000057919 */ /* 0x000e220000002100 */
[----:B------:R-:W0:Y:S01]  /*0050*/  S2UR UR6, SR_CTAID.X ;  /* 0x00000000000679c3 */ /* 0x000e220000002500 */
[----:B------:R-:W1:Y:S07]  /*0060*/  LDCU.64 UR4, c[0x0][0x358] ;  /* 0x00006b00ff0477ac */ /* 0x000e6e0008000a00 */
[----:B------:R-:W0:Y:S08]  /*0070*/  LDC R0, c[0x0][0x360] ;  /* 0x0000d800ff007b82 */ /* 0x000e300000000800 */
[----:B------:R-:W2:Y:S01]  /*0080*/  LDC.64 R2, c[0x0][0x380] ;  /* 0x0000e000ff027b82 */ /* 0x000ea20000000a00 */
[----:B0-----:R-:W-:-:S04]  /*0090*/  IMAD R5, R0, UR6, R5 ;  /* 0x0000000600057c24 */ /* 0x001fc8000f8e0205 */
[----:B--2---:R-:W-:-:S05]  /*00a0*/  IMAD.WIDE R2, R5, 0x4, R2 ;  /* 0x0000000405027825 */ /* 0x004fca00078e0202 */
[----:B-1----:R-:W2:Y:S02]  /*00b0*/  LDG.E R0, desc[UR4][R2.64] ;  /* 0x0000000402007981 */ /* 0x002ea4000c1e1900 */
[----:B--2---:R-:W-:-:S05]  /*00c0*/  FADD R5, R0, UR7 ;  /* 0x0000000700057e21 */ /* 0x004fca0008000000 */
[----:B------:R-:W-:Y:S01]  /*00d0*/  STG.E desc[UR4][R2.64], R5 ;  /* 0x0000000502007986 */ /* 0x000fe2000c101904 */
[----:B------:R-:W-:Y:S05]  /*00e0*/  EXIT ;  /* 0x000000000000794d */ /* 0x000fea0003800000 */
.L_x_0:
[----:B------:R-:W-:-:S00]  /*00f0*/  BRA `(.L_x_0) ;  /* 0xfffffffc00fc7947 */ /* 0x000fc0000383ffff */
[----:B------:R-:W-:-:S00]  /*0100*/  NOP ;  /* 0x0000000000007918 */ /* 0x000fc00000000000 */
[----:B------:R-:W-:-:S00]  /*0110*/  NOP ;  /* 0x0000000000007918 */ /* 0x000fc00000000000 */
[----:B------:R-:W-:-:S00]  /*0120*/  NOP ;  /* 0x0000000000007918 */ /* 0x000fc00000000000 */
[----:B------:R-:W-:-:S00]  /*0130*/  NOP ;  /* 0x0000000000007918 */ /* 0x000fc00000000000 */
[----:B------:R-:W-:-:S00]  /*0140*/  NOP ;  /* 0x0000000000007918 */ /* 0x000fc00000000000 */
[----:B------:R-:W-:-:S00]  /*0150*/  NOP ;  /* 0x0000000000007918 */ /* 0x000fc00000000000 */
[----:B------:R-:W-:-:S00]  /*0160*/  NOP ;  /* 0x0000000000007918 */ /* 0x000fc00000000000 */
[----:B------:R-:W-:-:S00]  /*0170*/  NOP ;  /* 0x0000000000007918 */ /* 0x000fc00000000000 */
.L_x_2:


//--------------------- .text._Z10bandwidth1Pff   --------------------------
	.section	.text._Z10bandwidth1Pff,"ax",@progbits
	.align	128
        .global         _Z10bandwidth1Pff
        .type           _Z10bandwidth1Pff,@function
        .size           _Z10bandwidth1Pff,(.L_x_3 - _Z10bandwidth1Pff)
        .other          _Z10bandwidth1Pff,@"STO_CUDA_ENTRY STV_DEFAULT"
_Z10bandwidth1Pff:
.text._Z10bandwidth1Pff:
[----:B------:R-:W-:Y:S08]  /*0000*/  LDC R1, c[0x0][0x37c] ;  /* 0x0000df00ff017b82 */ /* 0x000ff00000000800 */
[----:B------:R-:W0:Y:S02]  /*0010*/  LDC R7, c[0x0][0x388] ;  /* 0x0000e200ff077b82 */ /* 0x000e240000000800 */
[----:B0-----:R-:W-:-:S13]  /*0020*/  FSETP.GT.AND P0, PT, R7, RZ, PT ;  /* 0x000000ff0700720b */ /* 0x001fda0003f04000 */
        /* <DEDUP_REMOVED lines=8> */
[----:B-1----:R-:W-:Y:S01]  /*00b0*/  STG.E desc[UR4][R2.64], R7 ;  /* 0x0000000702007986 */ /* 0x002fe2000c101904 */
[----:B------:R-:W-:Y:S05]  /*00c0*/  EXIT ;  /* 0x000000000000794d */ /* 0x000fea0003800000 */
.L_x_1:
        /* <DEDUP_REMOVED lines=11> */
.L_x_3:


//--------------------- .nv.shared.reserved.0     --------------------------
	.section	.nv.shared.reserved.0,"aw",@nobits
	.weak		__nv_reservedSMEM_offset_0_alias
	.size		__nv_reservedSMEM_offset_0_alias, 0, 64
	.other		__nv_reservedSMEM_offset_0_alias,@"STO_CUDA_RESERVED_SHARED STV_DEFAULT"
__nv_reservedSMEM_offset_0_alias:
	.zero		0
	.zero		64


//--------------------- .nv.constant0._Z10bandwidth2Pff --------------------------
	.section	.nv.constant0._Z10bandwidth2Pff,"a",@progbits
	.sectionflags	@""
	.align	4
.nv.constant0._Z10bandwidth2Pff:
	.zero		908


//--------------------- .nv.constant0._Z10bandwidth1Pff --------------------------
	.section	.nv.constant0._Z10bandwidth1Pff,"a",@progbits
	.sectionflags	@""
	.align	4
.nv.constant0._Z10bandwidth1Pff:
	.zero		908


//--------------------- SYMBOLS --------------------------

	.type		.nv.reservedSmem.offset0,@object
	.size		.nv.reservedSmem.offset0,0x4
